//
// Generated by NVIDIA NVVM Compiler
//
// Compiler Build ID: CL-36424714
// Cuda compilation tools, release 13.0, V13.0.88
// Based on NVVM 20.0.0
//

.version 9.0
.target sm_100
.address_size 64

	// .globl	_Z7computeP16SortedMobileHashihhhPc

.visible .entry _Z7computeP16SortedMobileHashihhhPc(
	.param .u64 .ptr .align 1 _Z7computeP16SortedMobileHashihhhPc_param_0,
	.param .u32 _Z7computeP16SortedMobileHashihhhPc_param_1,
	.param .u8 _Z7computeP16SortedMobileHashihhhPc_param_2,
	.param .u8 _Z7computeP16SortedMobileHashihhhPc_param_3,
	.param .u8 _Z7computeP16SortedMobileHashihhhPc_param_4,
	.param .u64 .ptr .align 1 _Z7computeP16SortedMobileHashihhhPc_param_5
)
{
	.reg .pred 	%p<22>;
	.reg .b16 	%rs<4>;
	.reg .b32 	%r<523>;
	.reg .b64 	%rd<12>;

	ld.param.u64 	%rd3, [_Z7computeP16SortedMobileHashihhhPc_param_0];
	ld.param.u32 	%r23, [_Z7computeP16SortedMobileHashihhhPc_param_1];
	ld.param.u8 	%rs1, [_Z7computeP16SortedMobileHashihhhPc_param_2];
	ld.param.u8 	%rs2, [_Z7computeP16SortedMobileHashihhhPc_param_3];
	ld.param.u8 	%rs3, [_Z7computeP16SortedMobileHashihhhPc_param_4];
	ld.param.u64 	%rd4, [_Z7computeP16SortedMobileHashihhhPc_param_5];
	mov.u32 	%r24, %ctaid.x;
	mov.u32 	%r25, %ntid.x;
	mov.u32 	%r26, %tid.x;
	mad.lo.s32 	%r1, %r24, %r25, %r26;
	setp.gt.u32 	%p2, %r1, 99999999;
	@%p2 bra 	$L__BB0_17;
	cvta.to.global.u64 	%rd5, %rd4;
	mul.hi.u32 	%r27, %r1, -776530087;
	shr.u32 	%r28, %r27, 13;
	mul.lo.s32 	%r29, %r28, 5;
	cvt.u64.u32 	%rd6, %r29;
	add.s64 	%rd7, %rd5, %rd6;
	ld.global.u8 	%r30, [%rd7];
	ld.global.u8 	%r31, [%rd7+1];
	shl.b32 	%r32, %r31, 8;
	or.b32  	%r33, %r32, %r30;
	ld.global.u8 	%r34, [%rd7+2];
	shl.b32 	%r35, %r34, 16;
	ld.global.u8 	%r5, [%rd7+3];
	shl.b32 	%r36, %r5, 24;
	or.b32  	%r37, %r36, %r35;
	or.b32  	%r2, %r37, %r33;
	shr.u32 	%r3, %r2, 8;
	shr.u32 	%r4, %r37, 16;
	mul.lo.s32 	%r38, %r28, 10000;
	sub.s32 	%r39, %r1, %r38;
	mul.lo.s32 	%r40, %r39, 5;
	cvt.u64.u32 	%rd8, %r40;
	add.s64 	%rd9, %rd5, %rd8;
	ld.global.u8 	%r41, [%rd9];
	ld.global.u8 	%r42, [%rd9+1];
	shl.b32 	%r43, %r42, 8;
	or.b32  	%r44, %r43, %r41;
	ld.global.u8 	%r45, [%rd9+2];
	shl.b32 	%r46, %r45, 16;
	ld.global.u8 	%r9, [%rd9+3];
	shl.b32 	%r47, %r9, 24;
	or.b32  	%r48, %r47, %r46;
	or.b32  	%r6, %r48, %r44;
	shr.u32 	%r7, %r6, 8;
	shr.u32 	%r8, %r48, 16;
	cvt.u32.u16 	%r49, %rs1;
	mul.wide.u16 	%r50, %rs2, 256;
	or.b32  	%r51, %r50, %r49;
	cvt.u32.u16 	%r52, %rs3;
	shl.b32 	%r53, %r52, 16;
	or.b32  	%r54, %r51, %r53;
	shl.b32 	%r55, %r30, 24;
	or.b32  	%r56, %r55, %r54;
	and.b32  	%r57, %r3, 65535;
	shl.b32 	%r58, %r5, 16;
	or.b32  	%r59, %r57, %r58;
	shl.b32 	%r60, %r41, 24;
	or.b32  	%r61, %r59, %r60;
	and.b32  	%r62, %r7, 65535;
	shl.b32 	%r63, %r9, 16;
	or.b32  	%r64, %r62, %r63;
	add.s32 	%r65, %r56, -680876937;
	shf.l.wrap.b32 	%r66, %r65, %r65, 7;
	add.s32 	%r67, %r66, -271733879;
	and.b32  	%r68, %r67, 2004318071;
	xor.b32  	%r69, %r68, -1732584194;
	add.s32 	%r70, %r61, %r69;
	add.s32 	%r71, %r70, -117830708;
	shf.l.wrap.b32 	%r72, %r71, %r71, 12;
	add.s32 	%r73, %r72, %r67;
	xor.b32  	%r74, %r67, -271733879;
	and.b32  	%r75, %r73, %r74;
	xor.b32  	%r76, %r75, -271733879;
	add.s32 	%r77, %r64, %r76;
	add.s32 	%r78, %r77, 1021005273;
	shf.l.wrap.b32 	%r79, %r78, %r78, 17;
	add.s32 	%r80, %r79, %r73;
	xor.b32  	%r81, %r73, %r67;
	and.b32  	%r82, %r80, %r81;
	xor.b32  	%r83, %r82, %r67;
	add.s32 	%r84, %r83, -1316259209;
	shf.l.wrap.b32 	%r85, %r84, %r84, 22;
	add.s32 	%r86, %r85, %r80;
	xor.b32  	%r87, %r80, %r73;
	and.b32  	%r88, %r86, %r87;
	xor.b32  	%r89, %r88, %r73;
	add.s32 	%r90, %r66, %r89;
	add.s32 	%r91, %r90, -448152776;
	shf.l.wrap.b32 	%r92, %r91, %r91, 7;
	add.s32 	%r93, %r92, %r86;
	xor.b32  	%r94, %r86, %r80;
	and.b32  	%r95, %r93, %r94;
	xor.b32  	%r96, %r95, %r80;
	add.s32 	%r97, %r73, %r96;
	add.s32 	%r98, %r97, 1200080426;
	shf.l.wrap.b32 	%r99, %r98, %r98, 12;
	add.s32 	%r100, %r99, %r93;
	xor.b32  	%r101, %r93, %r86;
	and.b32  	%r102, %r100, %r101;
	xor.b32  	%r103, %r102, %r86;
	add.s32 	%r104, %r80, %r103;
	add.s32 	%r105, %r104, -1473231341;
	shf.l.wrap.b32 	%r106, %r105, %r105, 17;
	add.s32 	%r107, %r106, %r100;
	xor.b32  	%r108, %r100, %r93;
	and.b32  	%r109, %r107, %r108;
	xor.b32  	%r110, %r109, %r93;
	add.s32 	%r111, %r86, %r110;
	add.s32 	%r112, %r111, -45705983;
	shf.l.wrap.b32 	%r113, %r112, %r112, 22;
	add.s32 	%r114, %r113, %r107;
	xor.b32  	%r115, %r107, %r100;
	and.b32  	%r116, %r114, %r115;
	xor.b32  	%r117, %r116, %r100;
	add.s32 	%r118, %r93, %r117;
	add.s32 	%r119, %r118, 1770035416;
	shf.l.wrap.b32 	%r120, %r119, %r119, 7;
	add.s32 	%r121, %r120, %r114;
	xor.b32  	%r122, %r114, %r107;
	and.b32  	%r123, %r121, %r122;
	xor.b32  	%r124, %r123, %r107;
	add.s32 	%r125, %r100, %r124;
	add.s32 	%r126, %r125, -1958414417;
	shf.l.wrap.b32 	%r127, %r126, %r126, 12;
	add.s32 	%r128, %r127, %r121;
	xor.b32  	%r129, %r121, %r114;
	and.b32  	%r130, %r128, %r129;
	xor.b32  	%r131, %r130, %r114;
	add.s32 	%r132, %r107, %r131;
	add.s32 	%r133, %r132, -42063;
	shf.l.wrap.b32 	%r134, %r133, %r133, 17;
	add.s32 	%r135, %r134, %r128;
	xor.b32  	%r136, %r128, %r121;
	and.b32  	%r137, %r135, %r136;
	xor.b32  	%r138, %r137, %r121;
	add.s32 	%r139, %r114, %r138;
	add.s32 	%r140, %r139, -1990404162;
	shf.l.wrap.b32 	%r141, %r140, %r140, 22;
	add.s32 	%r142, %r141, %r135;
	xor.b32  	%r143, %r135, %r128;
	and.b32  	%r144, %r142, %r143;
	xor.b32  	%r145, %r144, %r128;
	add.s32 	%r146, %r121, %r145;
	add.s32 	%r147, %r146, 1804603682;
	shf.l.wrap.b32 	%r148, %r147, %r147, 7;
	add.s32 	%r149, %r148, %r142;
	xor.b32  	%r150, %r142, %r135;
	and.b32  	%r151, %r149, %r150;
	xor.b32  	%r152, %r151, %r135;
	add.s32 	%r153, %r128, %r152;
	add.s32 	%r154, %r153, -40341101;
	shf.l.wrap.b32 	%r155, %r154, %r154, 12;
	add.s32 	%r156, %r155, %r149;
	xor.b32  	%r157, %r149, %r142;
	and.b32  	%r158, %r156, %r157;
	xor.b32  	%r159, %r158, %r142;
	add.s32 	%r160, %r135, %r159;
	add.s32 	%r161, %r160, -1502002202;
	shf.l.wrap.b32 	%r162, %r161, %r161, 17;
	add.s32 	%r163, %r162, %r156;
	xor.b32  	%r164, %r156, %r149;
	and.b32  	%r165, %r163, %r164;
	xor.b32  	%r166, %r165, %r149;
	add.s32 	%r167, %r142, %r166;
	add.s32 	%r168, %r167, 1236535329;
	shf.l.wrap.b32 	%r169, %r168, %r168, 22;
	add.s32 	%r170, %r169, %r163;
	xor.b32  	%r171, %r170, %r163;
	and.b32  	%r172, %r171, %r156;
	xor.b32  	%r173, %r172, %r163;
	add.s32 	%r174, %r61, %r149;
	add.s32 	%r175, %r174, %r173;
	add.s32 	%r176, %r175, -165796510;
	shf.l.wrap.b32 	%r177, %r176, %r176, 5;
	add.s32 	%r178, %r177, %r170;
	xor.b32  	%r179, %r178, %r170;
	and.b32  	%r180, %r179, %r163;
	xor.b32  	%r181, %r180, %r170;
	add.s32 	%r182, %r156, %r181;
	add.s32 	%r183, %r182, -1069501632;
	shf.l.wrap.b32 	%r184, %r183, %r183, 9;
	add.s32 	%r185, %r184, %r178;
	xor.b32  	%r186, %r185, %r178;
	and.b32  	%r187, %r186, %r170;
	xor.b32  	%r188, %r187, %r178;
	add.s32 	%r189, %r163, %r188;
	add.s32 	%r190, %r189, 643717713;
	shf.l.wrap.b32 	%r191, %r190, %r190, 14;
	add.s32 	%r192, %r191, %r185;
	xor.b32  	%r193, %r192, %r185;
	and.b32  	%r194, %r193, %r178;
	xor.b32  	%r195, %r194, %r185;
	add.s32 	%r196, %r56, %r170;
	add.s32 	%r197, %r196, %r195;
	add.s32 	%r198, %r197, -373897302;
	shf.l.wrap.b32 	%r199, %r198, %r198, 20;
	add.s32 	%r200, %r199, %r192;
	xor.b32  	%r201, %r200, %r192;
	and.b32  	%r202, %r201, %r185;
	xor.b32  	%r203, %r202, %r192;
	add.s32 	%r204, %r178, %r203;
	add.s32 	%r205, %r204, -701558691;
	shf.l.wrap.b32 	%r206, %r205, %r205, 5;
	add.s32 	%r207, %r206, %r200;
	xor.b32  	%r208, %r207, %r200;
	and.b32  	%r209, %r208, %r192;
	xor.b32  	%r210, %r209, %r200;
	add.s32 	%r211, %r185, %r210;
	add.s32 	%r212, %r211, 38016083;
	shf.l.wrap.b32 	%r213, %r212, %r212, 9;
	add.s32 	%r214, %r213, %r207;
	xor.b32  	%r215, %r214, %r207;
	and.b32  	%r216, %r215, %r200;
	xor.b32  	%r217, %r216, %r207;
	add.s32 	%r218, %r192, %r217;
	add.s32 	%r219, %r218, -660478335;
	shf.l.wrap.b32 	%r220, %r219, %r219, 14;
	add.s32 	%r221, %r220, %r214;
	xor.b32  	%r222, %r221, %r214;
	and.b32  	%r223, %r222, %r207;
	xor.b32  	%r224, %r223, %r214;
	add.s32 	%r225, %r200, %r224;
	add.s32 	%r226, %r225, -405537848;
	shf.l.wrap.b32 	%r227, %r226, %r226, 20;
	add.s32 	%r228, %r227, %r221;
	xor.b32  	%r229, %r228, %r221;
	and.b32  	%r230, %r229, %r214;
	xor.b32  	%r231, %r230, %r221;
	add.s32 	%r232, %r207, %r231;
	add.s32 	%r233, %r232, 568446438;
	shf.l.wrap.b32 	%r234, %r233, %r233, 5;
	add.s32 	%r235, %r234, %r228;
	xor.b32  	%r236, %r235, %r228;
	and.b32  	%r237, %r236, %r221;
	xor.b32  	%r238, %r237, %r228;
	add.s32 	%r239, %r214, %r238;
	add.s32 	%r240, %r239, -1019803602;
	shf.l.wrap.b32 	%r241, %r240, %r240, 9;
	add.s32 	%r242, %r241, %r235;
	xor.b32  	%r243, %r242, %r235;
	and.b32  	%r244, %r243, %r228;
	xor.b32  	%r245, %r244, %r235;
	add.s32 	%r246, %r221, %r245;
	add.s32 	%r247, %r246, -187363961;
	shf.l.wrap.b32 	%r248, %r247, %r247, 14;
	add.s32 	%r249, %r248, %r242;
	xor.b32  	%r250, %r249, %r242;
	and.b32  	%r251, %r250, %r235;
	xor.b32  	%r252, %r251, %r242;
	add.s32 	%r253, %r228, %r252;
	add.s32 	%r254, %r253, 1163531501;
	shf.l.wrap.b32 	%r255, %r254, %r254, 20;
	add.s32 	%r256, %r255, %r249;
	xor.b32  	%r257, %r256, %r249;
	and.b32  	%r258, %r257, %r242;
	xor.b32  	%r259, %r258, %r249;
	add.s32 	%r260, %r235, %r259;
	add.s32 	%r261, %r260, -1444681467;
	shf.l.wrap.b32 	%r262, %r261, %r261, 5;
	add.s32 	%r263, %r262, %r256;
	xor.b32  	%r264, %r263, %r256;
	and.b32  	%r265, %r264, %r249;
	xor.b32  	%r266, %r265, %r256;
	add.s32 	%r267, %r64, %r242;
	add.s32 	%r268, %r267, %r266;
	add.s32 	%r269, %r268, 2096079864;
	shf.l.wrap.b32 	%r270, %r269, %r269, 9;
	add.s32 	%r271, %r270, %r263;
	xor.b32  	%r272, %r271, %r263;
	and.b32  	%r273, %r272, %r256;
	xor.b32  	%r274, %r273, %r263;
	add.s32 	%r275, %r249, %r274;
	add.s32 	%r276, %r275, 1735328473;
	shf.l.wrap.b32 	%r277, %r276, %r276, 14;
	add.s32 	%r278, %r277, %r271;
	xor.b32  	%r279, %r278, %r271;
	and.b32  	%r280, %r279, %r263;
	xor.b32  	%r281, %r280, %r271;
	add.s32 	%r282, %r256, %r281;
	add.s32 	%r283, %r282, -1926607734;
	shf.l.wrap.b32 	%r284, %r283, %r283, 20;
	add.s32 	%r285, %r284, %r278;
	xor.b32  	%r286, %r279, %r285;
	add.s32 	%r287, %r263, %r286;
	add.s32 	%r288, %r287, -378558;
	shf.l.wrap.b32 	%r289, %r288, %r288, 4;
	add.s32 	%r290, %r289, %r285;
	xor.b32  	%r291, %r285, %r278;
	xor.b32  	%r292, %r291, %r290;
	add.s32 	%r293, %r271, %r292;
	add.s32 	%r294, %r293, -2022574463;
	shf.l.wrap.b32 	%r295, %r294, %r294, 11;
	add.s32 	%r296, %r295, %r290;
	xor.b32  	%r297, %r290, %r285;
	xor.b32  	%r298, %r297, %r296;
	add.s32 	%r299, %r278, %r298;
	add.s32 	%r300, %r299, 1839030562;
	shf.l.wrap.b32 	%r301, %r300, %r300, 16;
	add.s32 	%r302, %r301, %r296;
	xor.b32  	%r303, %r296, %r290;
	xor.b32  	%r304, %r303, %r302;
	add.s32 	%r305, %r285, %r304;
	add.s32 	%r306, %r305, -35309468;
	shf.l.wrap.b32 	%r307, %r306, %r306, 23;
	add.s32 	%r308, %r307, %r302;
	xor.b32  	%r309, %r302, %r296;
	xor.b32  	%r310, %r309, %r308;
	add.s32 	%r311, %r61, %r290;
	add.s32 	%r312, %r311, %r310;
	add.s32 	%r313, %r312, -1530992060;
	shf.l.wrap.b32 	%r314, %r313, %r313, 4;
	add.s32 	%r315, %r314, %r308;
	xor.b32  	%r316, %r308, %r302;
	xor.b32  	%r317, %r316, %r315;
	add.s32 	%r318, %r296, %r317;
	add.s32 	%r319, %r318, 1272893353;
	shf.l.wrap.b32 	%r320, %r319, %r319, 11;
	add.s32 	%r321, %r320, %r315;
	xor.b32  	%r322, %r315, %r308;
	xor.b32  	%r323, %r322, %r321;
	add.s32 	%r324, %r302, %r323;
	add.s32 	%r325, %r324, -155497632;
	shf.l.wrap.b32 	%r326, %r325, %r325, 16;
	add.s32 	%r327, %r326, %r321;
	xor.b32  	%r328, %r321, %r315;
	xor.b32  	%r329, %r328, %r327;
	add.s32 	%r330, %r308, %r329;
	add.s32 	%r331, %r330, -1094730640;
	shf.l.wrap.b32 	%r332, %r331, %r331, 23;
	add.s32 	%r333, %r332, %r327;
	xor.b32  	%r334, %r327, %r321;
	xor.b32  	%r335, %r334, %r333;
	add.s32 	%r336, %r315, %r335;
	add.s32 	%r337, %r336, 681279174;
	shf.l.wrap.b32 	%r338, %r337, %r337, 4;
	add.s32 	%r339, %r338, %r333;
	xor.b32  	%r340, %r333, %r327;
	xor.b32  	%r341, %r340, %r339;
	add.s32 	%r342, %r56, %r321;
	add.s32 	%r343, %r342, %r341;
	add.s32 	%r344, %r343, -358537222;
	shf.l.wrap.b32 	%r345, %r344, %r344, 11;
	add.s32 	%r346, %r345, %r339;
	xor.b32  	%r347, %r339, %r333;
	xor.b32  	%r348, %r347, %r346;
	add.s32 	%r349, %r327, %r348;
	add.s32 	%r350, %r349, -722521979;
	shf.l.wrap.b32 	%r351, %r350, %r350, 16;
	add.s32 	%r352, %r351, %r346;
	xor.b32  	%r353, %r346, %r339;
	xor.b32  	%r354, %r353, %r352;
	add.s32 	%r355, %r333, %r354;
	add.s32 	%r356, %r355, 76029189;
	shf.l.wrap.b32 	%r357, %r356, %r356, 23;
	add.s32 	%r358, %r357, %r352;
	xor.b32  	%r359, %r352, %r346;
	xor.b32  	%r360, %r359, %r358;
	add.s32 	%r361, %r339, %r360;
	add.s32 	%r362, %r361, -640364487;
	shf.l.wrap.b32 	%r363, %r362, %r362, 4;
	add.s32 	%r364, %r363, %r358;
	xor.b32  	%r365, %r358, %r352;
	xor.b32  	%r366, %r365, %r364;
	add.s32 	%r367, %r346, %r366;
	add.s32 	%r368, %r367, -421815835;
	shf.l.wrap.b32 	%r369, %r368, %r368, 11;
	add.s32 	%r370, %r369, %r364;
	xor.b32  	%r371, %r364, %r358;
	xor.b32  	%r372, %r371, %r370;
	add.s32 	%r373, %r352, %r372;
	add.s32 	%r374, %r373, 530742520;
	shf.l.wrap.b32 	%r375, %r374, %r374, 16;
	add.s32 	%r376, %r375, %r370;
	xor.b32  	%r377, %r370, %r364;
	xor.b32  	%r378, %r377, %r376;
	add.s32 	%r379, %r64, %r358;
	add.s32 	%r380, %r379, %r378;
	add.s32 	%r381, %r380, 1152144997;
	shf.l.wrap.b32 	%r382, %r381, %r381, 23;
	add.s32 	%r383, %r382, %r376;
	not.b32 	%r384, %r370;
	or.b32  	%r385, %r383, %r384;
	xor.b32  	%r386, %r385, %r376;
	add.s32 	%r387, %r56, %r364;
	add.s32 	%r388, %r387, %r386;
	add.s32 	%r389, %r388, -198630844;
	shf.l.wrap.b32 	%r390, %r389, %r389, 6;
	add.s32 	%r391, %r390, %r383;
	not.b32 	%r392, %r376;
	or.b32  	%r393, %r391, %r392;
	xor.b32  	%r394, %r393, %r383;
	add.s32 	%r395, %r370, %r394;
	add.s32 	%r396, %r395, 1126891415;
	shf.l.wrap.b32 	%r397, %r396, %r396, 10;
	add.s32 	%r398, %r397, %r391;
	not.b32 	%r399, %r383;
	or.b32  	%r400, %r398, %r399;
	xor.b32  	%r401, %r400, %r391;
	add.s32 	%r402, %r376, %r401;
	add.s32 	%r403, %r402, -1416354817;
	shf.l.wrap.b32 	%r404, %r403, %r403, 15;
	add.s32 	%r405, %r404, %r398;
	not.b32 	%r406, %r391;
	or.b32  	%r407, %r405, %r406;
	xor.b32  	%r408, %r407, %r398;
	add.s32 	%r409, %r383, %r408;
	add.s32 	%r410, %r409, -57434055;
	shf.l.wrap.b32 	%r411, %r410, %r410, 21;
	add.s32 	%r412, %r411, %r405;
	not.b32 	%r413, %r398;
	or.b32  	%r414, %r412, %r413;
	xor.b32  	%r415, %r414, %r405;
	add.s32 	%r416, %r391, %r415;
	add.s32 	%r417, %r416, 1700485571;
	shf.l.wrap.b32 	%r418, %r417, %r417, 6;
	add.s32 	%r419, %r418, %r412;
	not.b32 	%r420, %r405;
	or.b32  	%r421, %r419, %r420;
	xor.b32  	%r422, %r421, %r412;
	add.s32 	%r423, %r398, %r422;
	add.s32 	%r424, %r423, -1894986606;
	shf.l.wrap.b32 	%r425, %r424, %r424, 10;
	add.s32 	%r426, %r425, %r419;
	not.b32 	%r427, %r412;
	or.b32  	%r428, %r426, %r427;
	xor.b32  	%r429, %r428, %r419;
	add.s32 	%r430, %r405, %r429;
	add.s32 	%r431, %r430, -1051523;
	shf.l.wrap.b32 	%r432, %r431, %r431, 15;
	add.s32 	%r433, %r432, %r426;
	not.b32 	%r434, %r419;
	or.b32  	%r435, %r433, %r434;
	xor.b32  	%r436, %r435, %r426;
	add.s32 	%r437, %r61, %r412;
	add.s32 	%r438, %r437, %r436;
	add.s32 	%r439, %r438, -2054922799;
	shf.l.wrap.b32 	%r440, %r439, %r439, 21;
	add.s32 	%r441, %r440, %r433;
	not.b32 	%r442, %r426;
	or.b32  	%r443, %r441, %r442;
	xor.b32  	%r444, %r443, %r433;
	add.s32 	%r445, %r419, %r444;
	add.s32 	%r446, %r445, 1873313359;
	shf.l.wrap.b32 	%r447, %r446, %r446, 6;
	add.s32 	%r448, %r447, %r441;
	not.b32 	%r449, %r433;
	or.b32  	%r450, %r448, %r449;
	xor.b32  	%r451, %r450, %r441;
	add.s32 	%r452, %r426, %r451;
	add.s32 	%r453, %r452, -30611744;
	shf.l.wrap.b32 	%r454, %r453, %r453, 10;
	add.s32 	%r455, %r454, %r448;
	not.b32 	%r456, %r441;
	or.b32  	%r457, %r455, %r456;
	xor.b32  	%r458, %r457, %r448;
	add.s32 	%r459, %r433, %r458;
	add.s32 	%r460, %r459, -1560198380;
	shf.l.wrap.b32 	%r461, %r460, %r460, 15;
	add.s32 	%r462, %r461, %r455;
	not.b32 	%r463, %r448;
	or.b32  	%r464, %r462, %r463;
	xor.b32  	%r465, %r464, %r455;
	add.s32 	%r466, %r441, %r465;
	add.s32 	%r467, %r466, 1309151649;
	shf.l.wrap.b32 	%r468, %r467, %r467, 21;
	add.s32 	%r469, %r468, %r462;
	not.b32 	%r470, %r455;
	or.b32  	%r471, %r469, %r470;
	xor.b32  	%r472, %r471, %r462;
	add.s32 	%r473, %r448, %r472;
	add.s32 	%r474, %r473, -145523070;
	shf.l.wrap.b32 	%r475, %r474, %r474, 6;
	add.s32 	%r476, %r475, %r469;
	not.b32 	%r477, %r462;
	or.b32  	%r478, %r476, %r477;
	xor.b32  	%r479, %r478, %r469;
	add.s32 	%r480, %r455, %r479;
	add.s32 	%r481, %r480, -1120210379;
	shf.l.wrap.b32 	%r482, %r481, %r481, 10;
	add.s32 	%r483, %r482, %r476;
	not.b32 	%r484, %r469;
	or.b32  	%r485, %r483, %r484;
	xor.b32  	%r486, %r485, %r476;
	add.s32 	%r487, %r64, %r462;
	add.s32 	%r488, %r487, %r486;
	add.s32 	%r489, %r488, -1428696389;
	shf.l.wrap.b32 	%r490, %r489, %r489, 15;
	add.s32 	%r491, %r490, %r483;
	not.b32 	%r492, %r476;
	or.b32  	%r493, %r491, %r492;
	xor.b32  	%r494, %r493, %r483;
	add.s32 	%r495, %r469, %r494;
	add.s32 	%r496, %r495, -343485551;
	shf.l.wrap.b32 	%r497, %r496, %r496, 21;
	add.s32 	%r10, %r476, 1732584193;
	add.s32 	%r498, %r491, %r497;
	add.s32 	%r11, %r498, -271733879;
	add.s32 	%r12, %r491, -1732584194;
	add.s32 	%r13, %r483, 271733878;
	setp.lt.s32 	%p3, %r23, 1;
	@%p3 bra 	$L__BB0_17;
	add.s32 	%r521, %r23, -1;
	cvta.to.global.u64 	%rd1, %rd3;
	mov.b32 	%r522, 0;
$L__BB0_3:
	add.s32 	%r500, %r521, %r522;
	shr.u32 	%r17, %r500, 1;
	mul.wide.u32 	%rd10, %r17, 88;
	add.s64 	%rd11, %rd1, %rd10;
	add.s64 	%rd2, %rd11, 8;
	ld.global.u32 	%r18, [%rd11+72];
	setp.ne.s32 	%p4, %r18, %r10;
	@%p4 bra 	$L__BB0_7;
	ld.global.u32 	%r501, [%rd2+68];
	setp.ne.s32 	%p5, %r501, %r11;
	@%p5 bra 	$L__BB0_7;
	ld.global.u32 	%r502, [%rd2+72];
	setp.ne.s32 	%p6, %r502, %r12;
	@%p6 bra 	$L__BB0_7;
	ld.global.u32 	%r503, [%rd2+76];
	setp.eq.s32 	%p7, %r503, %r13;
	@%p7 bra 	$L__BB0_16;
$L__BB0_7:
	setp.lt.u32 	%p9, %r18, %r10;
	mov.pred 	%p21, 0;
	@%p9 bra 	$L__BB0_15;
	setp.ne.s32 	%p10, %r18, %r10;
	@%p10 bra 	$L__BB0_14;
	ld.global.u32 	%r19, [%rd2+68];
	setp.lt.u32 	%p12, %r19, %r11;
	@%p12 bra 	$L__BB0_15;
	setp.ne.s32 	%p13, %r19, %r11;
	@%p13 bra 	$L__BB0_14;
	ld.global.u32 	%r20, [%rd2+72];
	setp.lt.u32 	%p15, %r20, %r12;
	@%p15 bra 	$L__BB0_15;
	setp.ne.s32 	%p16, %r20, %r12;
	@%p16 bra 	$L__BB0_14;
	ld.global.u32 	%r504, [%rd2+76];
	setp.lt.u32 	%p18, %r504, %r13;
	@%p18 bra 	$L__BB0_15;
$L__BB0_14:
	mov.pred 	%p21, -1;
$L__BB0_15:
	add.s32 	%r505, %r17, 1;
	add.s32 	%r506, %r17, -1;
	selp.b32 	%r522, %r522, %r505, %p21;
	selp.b32 	%r521, %r506, %r521, %p21;
	setp.gt.s32 	%p20, %r522, %r521;
	@%p20 bra 	$L__BB0_17;
	bra.uni 	$L__BB0_3;
$L__BB0_16:
	prmt.b32 	%r508, %r52, %r2, 0x3340U;
	cvt.u32.u16 	%r509, %rs2;
	prmt.b32 	%r511, %r49, %r509, 0x3340U;
	prmt.b32 	%r512, %r511, %r508, 0x5410U;
	st.global.u32 	[%rd2], %r512;
	prmt.b32 	%r513, %r5, %r6, 0x3340U;
	prmt.b32 	%r514, %r3, %r4, 0x3340U;
	prmt.b32 	%r515, %r514, %r513, 0x5410U;
	st.global.u32 	[%rd2+4], %r515;
	prmt.b32 	%r516, %r7, %r8, 0x3340U;
	prmt.b32 	%r517, %r9, 65408, 0x3340U;
	prmt.b32 	%r518, %r516, %r517, 0x5410U;
	st.global.u32 	[%rd2+8], %r518;
	mov.b32 	%r519, 0;
	st.global.u32 	[%rd2+12], %r519;
	st.global.u32 	[%rd2+16], %r519;
	st.global.u32 	[%rd2+20], %r519;
	st.global.u32 	[%rd2+24], %r519;
	st.global.u32 	[%rd2+28], %r519;
	st.global.u32 	[%rd2+32], %r519;
	st.global.u32 	[%rd2+36], %r519;
	st.global.u32 	[%rd2+40], %r519;
	st.global.u32 	[%rd2+44], %r519;
	st.global.u32 	[%rd2+48], %r519;
	st.global.u32 	[%rd2+52], %r519;
	mov.b32 	%r520, 88;
	st.global.u32 	[%rd2+56], %r520;
	st.global.u32 	[%rd2+60], %r519;
	st.global.u32 	[%rd2+64], %r10;
	st.global.u32 	[%rd2+68], %r11;
	st.global.u32 	[%rd2+72], %r12;
	st.global.u32 	[%rd2+76], %r13;
$L__BB0_17:
	ret;

}


// ===== COMPILED SASS (sm_100) =====

	.target	sm_100

	.elftype	@"ET_EXEC"


//--------------------- .note.nv.tkinfo           --------------------------
	.section	.note.nv.tkinfo,"",@"SHT_NOTE"
	.sectionflags	@"SHF_NOTE_NV_TKINFO"
	.tkinfo
        /*0018*/ 	.word	0x00000002
        /*0030*/ 	.string	""
        /*0030*/ 	.string	"ptxas"
        /*0030*/ 	.string	"Cuda compilation tools, release 13.0, V13.0.88"
        /*0030*/ 	.string	"Build cuda_13.0.r13.0/compiler.36424714_0"
        /*0030*/ 	.string	"-arch sm_100 -m 64 "



//--------------------- .note.nv.cuinfo           --------------------------
	.section	.note.nv.cuinfo,"",@"SHT_NOTE"
	.sectionflags	@"SHF_NOTE_NV_CUINFO"
        /*0018*/ 	.short	0x0002
        /*001a*/ 	.short	0x0064
        /*001c*/ 	.short	0x0082
	.zero		2


//--------------------- .nv.info                  --------------------------
	.section	.nv.info,"",@"SHT_CUDA_INFO"
	.align	4


	//----- nvinfo : EIATTR_REGCOUNT
	.align		4
        /*0000*/ 	.byte	0x04, 0x2f
        /*0002*/ 	.short	(.L_1 - .L_0)
	.align		4
.L_0:
        /*0004*/ 	.word	index@(_Z7computeP16SortedMobileHashihhhPc)
        /*0008*/ 	.word	0x00000020


	//----- nvinfo : EIATTR_FRAME_SIZE
	.align		4
.L_1:
        /*000c*/ 	.byte	0x04, 0x11
        /*000e*/ 	.short	(.L_3 - .L_2)
	.align		4
.L_2:
        /*0010*/ 	.word	index@(_Z7computeP16SortedMobileHashihhhPc)
        /*0014*/ 	.word	0x00000000


	//----- nvinfo : EIATTR_MIN_STACK_SIZE
	.align		4
.L_3:
        /*0018*/ 	.byte	0x04, 0x12
        /*001a*/ 	.short	(.L_5 - .L_4)
	.align		4
.L_4:
        /*001c*/ 	.word	index@(_Z7computeP16SortedMobileHashihhhPc)
        /*0020*/ 	.word	0x00000000
.L_5:


//--------------------- .nv.compat                --------------------------
	.section	.nv.compat,"",@"SHT_CUDA_COMPAT_INFO"
	.align	4
        /*0000*/ 	.byte	0x02, 0x09, 0x00, 0x00, 0x02, 0x02, 0x01, 0x00, 0x02, 0x05, 0x05, 0x00, 0x03, 0x07, 0x01, 0x01
        /*0010*/ 	.byte	0x02, 0x03, 0x00, 0x00, 0x02, 0x06, 0x01, 0x00, 0x04, 0x0b, 0x08, 0x00, 0x09, 0x00, 0x00, 0x00
        /*0020*/ 	.byte	0x00, 0x00, 0x00, 0x00


//--------------------- .nv.info._Z7computeP16SortedMobileHashihhhPc --------------------------
	.section	.nv.info._Z7computeP16SortedMobileHashihhhPc,"",@"SHT_CUDA_INFO"
	.sectionflags	@""
	.align	4


	//----- nvinfo : EIATTR_CUDA_API_VERSION
	.align		4
        /*0000*/ 	.byte	0x04, 0x37
        /*0002*/ 	.short	(.L_7 - .L_6)
.L_6:
        /*0004*/ 	.word	0x00000082


	//----- nvinfo : EIATTR_KPARAM_INFO
	.align		4
.L_7:
        /*0008*/ 	.byte	0x04, 0x17
        /*000a*/ 	.short	(.L_9 - .L_8)
.L_8:
        /*000c*/ 	.word	0x00000000
        /*0010*/ 	.short	0x0005
        /*0012*/ 	.short	0x0010
        /*0014*/ 	.byte	0x00, 0xf5, 0x21, 0x00


	//----- nvinfo : EIATTR_KPARAM_INFO
	.align		4
.L_9:
        /*0018*/ 	.byte	0x04, 0x17
        /*001a*/ 	.short	(.L_11 - .L_10)
.L_10:
        /*001c*/ 	.word	0x00000000
        /*0020*/ 	.short	0x0004
        /*0022*/ 	.short	0x000e
        /*0024*/ 	.byte	0x00, 0xf0, 0x05, 0x00


	//----- nvinfo : EIATTR_KPARAM_INFO
	.align		4
.L_11:
        /*0028*/ 	.byte	0x04, 0x17
        /*002a*/ 	.short	(.L_13 - .L_12)
.L_12:
        /*002c*/ 	.word	0x00000000
        /*0030*/ 	.short	0x0003
        /*0032*/ 	.short	0x000d
        /*0034*/ 	.byte	0x00, 0xf0, 0x05, 0x00


	//----- nvinfo : EIATTR_KPARAM_INFO
	.align		4
.L_13:
        /*0038*/ 	.byte	0x04, 0x17
        /*003a*/ 	.short	(.L_15 - .L_14)
.L_14:
        /*003c*/ 	.word	0x00000000
        /*0040*/ 	.short	0x0002
        /*0042*/ 	.short	0x000c
        /*0044*/ 	.byte	0x00, 0xf0, 0x05, 0x00


	//----- nvinfo : EIATTR_KPARAM_INFO
	.align		4
.L_15:
        /*0048*/ 	.byte	0x04, 0x17
        /*004a*/ 	.short	(.L_17 - .L_16)
.L_16:
        /*004c*/ 	.word	0x00000000
        /*0050*/ 	.short	0x0001
        /*0052*/ 	.short	0x0008
        /*0054*/ 	.byte	0x00, 0xf0, 0x11, 0x00


	//----- nvinfo : EIATTR_KPARAM_INFO
	.align		4
.L_17:
        /*0058*/ 	.byte	0x04, 0x17
        /*005a*/ 	.short	(.L_19 - .L_18)
.L_18:
        /*005c*/ 	.word	0x00000000
        /*0060*/ 	.short	0x0000
        /*0062*/ 	.short	0x0000
        /*0064*/ 	.byte	0x00, 0xf5, 0x21, 0x00


	//----- nvinfo : EIATTR_SPARSE_MMA_MASK
	.align		4
.L_19:
        /*0068*/ 	.byte	0x03, 0x50
        /*006a*/ 	.short	0x0000


	//----- nvinfo : EIATTR_MAXREG_COUNT
	.align		4
        /*006c*/ 	.byte	0x03, 0x1b
        /*006e*/ 	.short	0x00ff


	//----- nvinfo : EIATTR_MERCURY_ISA_VERSION
	.align		4
        /*0070*/ 	.byte	0x03, 0x5f
        /*0072*/ 	.short	0x0101


	//----- nvinfo : EIATTR_VRC_CTA_INIT_COUNT
	.align		4
        /*0074*/ 	.byte	0x02, 0x4a
	.zero		1
	.zero		1


	//----- nvinfo : EIATTR_EXIT_INSTR_OFFSETS
	.align		4
        /*0078*/ 	.byte	0x04, 0x1c
        /*007a*/ 	.short	(.L_21 - .L_20)


	//   ....[0]....
.L_20:
        /*007c*/ 	.word	0x00000060


	//   ....[1]....
        /*0080*/ 	.word	0x00000f90


	//   ....[2]....
        /*0084*/ 	.word	0x00001320


	//   ....[3]....
        /*0088*/ 	.word	0x00001570


	//----- nvinfo : EIATTR_CRS_STACK_SIZE
	.align		4
.L_21:
        /*008c*/ 	.byte	0x04, 0x1e
        /*008e*/ 	.short	(.L_23 - .L_22)
.L_22:
        /*0090*/ 	.word	0x00000000


	//----- nvinfo : EIATTR_CBANK_PARAM_SIZE
	.align		4
.L_23:
        /*0094*/ 	.byte	0x03, 0x19
        /*0096*/ 	.short	0x0018


	//----- nvinfo : EIATTR_PARAM_CBANK
	.align		4
        /*0098*/ 	.byte	0x04, 0x0a
        /*009a*/ 	.short	(.L_25 - .L_24)
	.align		4
.L_24:
        /*009c*/ 	.word	index@(.nv.constant0._Z7computeP16SortedMobileHashihhhPc)
        /*00a0*/ 	.short	0x0380
        /*00a2*/ 	.short	0x0018


	//----- nvinfo : EIATTR_SW_WAR
	.align		4
.L_25:
        /*00a4*/ 	.byte	0x04, 0x36
        /*00a6*/ 	.short	(.L_27 - .L_26)
.L_26:
        /*00a8*/ 	.word	0x00000008
.L_27:


//--------------------- .nv.callgraph             --------------------------
	.section	.nv.callgraph,"",@"SHT_CUDA_CALLGRAPH"
	.align	4
	.sectionentsize	8
	.align		4
        /*0000*/ 	.word	0x00000000
	.align		4
        /*0004*/ 	.word	0xffffffff
	.align		4
        /*0008*/ 	.word	0x00000000
	.align		4
        /*000c*/ 	.word	0xfffffffe
	.align		4
        /*0010*/ 	.word	0x00000000
	.align		4
        /*0014*/ 	.word	0xfffffffd
	.align		4
        /*0018*/ 	.word	0x00000000
	.align		4
        /*001c*/ 	.word	0xfffffffc


//--------------------- .text._Z7computeP16SortedMobileHashihhhPc --------------------------
	.section	.text._Z7computeP16SortedMobileHashihhhPc,"ax",@progbits
	.align	128
        .global         _Z7computeP16SortedMobileHashihhhPc
        .type           _Z7computeP16SortedMobileHashihhhPc,@function
        .size           _Z7computeP16SortedMobileHashihhhPc,(.L_x_9 - _Z7computeP16SortedMobileHashihhhPc)
        .other          _Z7computeP16SortedMobileHashihhhPc,@"STO_CUDA_ENTRY STV_DEFAULT"
_Z7computeP16SortedMobileHashihhhPc:
.text._Z7computeP16SortedMobileHashihhhPc:
[----:B------:R-:W-:Y:S01]  /*0000*/  LDC R1, c[0x0][0x37c] ;  /* 0x0000df00ff017b82 */ /* 0x000fe20000000800 */
[----:B------:R-:W0:Y:S07]  /*0010*/  S2R R3, SR_TID.X ;  /* 0x0000000000037919 */ /* 0x000e2e0000002100 */
[----:B------:R-:W0:Y:S08]  /*0020*/  S2UR UR4, SR_CTAID.X ;  /* 0x00000000000479c3 */ /* 0x000e300000002500 */
[----:B------:R-:W0:Y:S02]  /*0030*/  LDC R0, c[0x0][0x360] ;  /* 0x0000d800ff007b82 */ /* 0x000e240000000800 */
[----:B0-----:R-:W-:-:S05]  /*0040*/  IMAD R0, R0, UR4, R3 ;  /* 0x0000000400007c24 */ /* 0x001fca000f8e0203 */
[----:B------:R-:W-:-:S13]  /*0050*/  ISETP.GT.U32.AND P0, PT, R0, 0x5f5e0ff, PT ;  /* 0x05f5e0ff0000780c */ /* 0x000fda0003f04070 */
[----:B------:R-:W-:Y:S05]  /*0060*/  @P0 EXIT ;  /* 0x000000000000094d */ /* 0x000fea0003800000 */
[----:B------:R-:W0:Y:S01]  /*0070*/  LDC.64 R14, c[0x0][0x390] ;  /* 0x0000e400ff0e7b82 */ /* 0x000e220000000a00 */
[----:B------:R-:W-:Y:S01]  /*0080*/  IMAD.HI.U32 R2, R0, -0x2e48e8a7, RZ ;  /* 0xd1b7175900027827 */ /* 0x000fe200078e00ff */
[----:B------:R-:W1:Y:S04]  /*0090*/  LDCU.64 UR4, c[0x0][0x358] ;  /* 0x00006b00ff0477ac */ /* 0x000e680008000a00 */
[----:B------:R-:W-:Y:S02]  /*00a0*/  SHF.R.U32.HI R3, RZ, 0xd, R2 ;  /* 0x0000000dff037819 */ /* 0x000fe40000011602 */
[----:B------:R-:W2:Y:S03]  /*00b0*/  LDC.U8 R8, c[0x0][0x38e] ;  /* 0x0000e380ff087b82 */ /* 0x000ea60000000000 */
[----:B------:R-:W-:-:S02]  /*00c0*/  IMAD R5, R3, 0x5, RZ ;  /* 0x0000000503057824 */ /* 0x000fc400078e02ff */
[----:B------:R-:W-:-:S03]  /*00d0*/  IMAD R0, R3, -0x2710, R0 ;  /* 0xffffd8f003007824 */ /* 0x000fc600078e0200 */
[----:B------:R-:W3:Y:S01]  /*00e0*/  LDC.U8 R6, c[0x0][0x38c] ;  /* 0x0000e300ff067b82 */ /* 0x000ee20000000000 */
[----:B------:R-:W-:Y:S01]  /*00f0*/  IMAD R7, R0, 0x5, RZ ;  /* 0x0000000500077824 */ /* 0x000fe200078e02ff */
[----:B0-----:R-:W-:-:S05]  /*0100*/  IADD3 R4, P0, PT, R5, R14, RZ ;  /* 0x0000000e05047210 */ /* 0x001fca0007f1e0ff */
[----:B------:R-:W-:-:S05]  /*0110*/  IMAD.X R5, RZ, RZ, R15, P0 ;  /* 0x000000ffff057224 */ /* 0x000fca00000e060f */
[----:B-1----:R-:W4:Y:S04]  /*0120*/  LDG.E.U8 R0, desc[UR4][R4.64] ;  /* 0x0000000404007981 */ /* 0x002f28000c1e1100 */
[----:B------:R-:W5:Y:S04]  /*0130*/  LDG.E.U8 R10, desc[UR4][R4.64+0x2] ;  /* 0x00000204040a7981 */ /* 0x000f68000c1e1100 */
[----:B------:R-:W5:Y:S04]  /*0140*/  LDG.E.U8 R11, desc[UR4][R4.64+0x3] ;  /* 0x00000304040b7981 */ /* 0x000f68000c1e1100 */
[----:B------:R2:W5:Y:S01]  /*0150*/  LDG.E.U8 R3, desc[UR4][R4.64+0x1] ;  /* 0x0000010404037981 */ /* 0x000562000c1e1100 */
[----:B------:R-:W-:-:S05]  /*0160*/  IADD3 R14, P0, PT, R7, R14, RZ ;  /* 0x0000000e070e7210 */ /* 0x000fca0007f1e0ff */
[----:B------:R-:W-:-:S05]  /*0170*/  IMAD.X R15, RZ, RZ, R15, P0 ;  /* 0x000000ffff0f7224 */ /* 0x000fca00000e060f */
[----:B------:R-:W5:Y:S04]  /*0180*/  LDG.E.U8 R16, desc[UR4][R14.64+0x2] ;  /* 0x000002040e107981 */ /* 0x000f68000c1e1100 */
[----:B------:R-:W5:Y:S04]  /*0190*/  LDG.E.U8 R9, desc[UR4][R14.64+0x3] ;  /* 0x000003040e097981 */ /* 0x000f68000c1e1100 */
[----:B------:R-:W5:Y:S04]  /*01a0*/  LDG.E.U8 R2, desc[UR4][R14.64] ;  /* 0x000000040e027981 */ /* 0x000f68000c1e1100 */
[----:B------:R0:W5:Y:S01]  /*01b0*/  LDG.E.U8 R13, desc[UR4][R14.64+0x1] ;  /* 0x000001040e0d7981 */ /* 0x000162000c1e1100 */
[----:B------:R-:W1:Y:S01]  /*01c0*/  LDC.U8 R7, c[0x0][0x38d] ;  /* 0x0000e340ff077b82 */ /* 0x000e620000000000 */
[----:B--2---:R-:W-:-:S02]  /*01d0*/  IMAD.U32 R4, R8, 0x10000, RZ ;  /* 0x0001000008047824 */ /* 0x004fc400078e00ff */
[----:B-1----:R-:W-:-:S05]  /*01e0*/  IMAD.SHL.U32 R17, R7, 0x100, RZ ;  /* 0x0000010007117824 */ /* 0x002fca00078e00ff */
[----:B---3--:R-:W-:Y:S01]  /*01f0*/  LOP3.LUT R4, R4, R17, R6, 0xfe, !PT ;  /* 0x0000001104047212 */ /* 0x008fe200078efe06 */
[----:B----4-:R-:W-:Y:S02]  /*0200*/  IMAD.SHL.U32 R17, R0, 0x1000000, RZ ;  /* 0x0100000000117824 */ /* 0x010fe400078e00ff */
[----:B-----5:R-:W-:Y:S02]  /*0210*/  IMAD R10, R11, 0x100, R10 ;  /* 0x000001000b0a7824 */ /* 0x020fe400078e020a */
[----:B------:R-:W-:Y:S01]  /*0220*/  IMAD R5, R3, 0x100, R0 ;  /* 0x0000010003057824 */ /* 0x000fe200078e0200 */
[----:B------:R-:W-:Y:S01]  /*0230*/  LOP3.LUT R3, R17, R4, RZ, 0xfc, !PT ;  /* 0x0000000411037212 */ /* 0x000fe200078efcff */
[----:B------:R-:W-:-:S04]  /*0240*/  IMAD.U32 R12, R10, 0x10000, RZ ;  /* 0x000100000a0c7824 */ /* 0x000fc800078e00ff */
[----:B------:R-:W-:Y:S02]  /*0250*/  IMAD.IADD R5, R5, 0x1, R12 ;  /* 0x0000000105057824 */ /* 0x000fe400078e020c */
[----:B0-----:R-:W-:-:S03]  /*0260*/  VIADD R14, R3, 0xd76aa477 ;  /* 0xd76aa477030e7836 */ /* 0x001fc60000000000 */
[----:B------:R-:W-:Y:S02]  /*0270*/  SHF.R.U32.HI R4, RZ, 0x8, R5 ;  /* 0x00000008ff047819 */ /* 0x000fe40000011605 */
[----:B------:R-:W-:Y:S01]  /*0280*/  SHF.L.W.U32.HI R14, R14, 0x7, R14 ;  /* 0x000000070e0e7819 */ /* 0x000fe20000010e0e */
[----:B------:R-:W-:Y:S01]  /*0290*/  IMAD R15, R9, 0x100, R16 ;  /* 0x00000100090f7824 */ /* 0x000fe200078e0210 */
[----:B------:R-:W-:-:S03]  /*02a0*/  LOP3.LUT R10, R4, 0xffff, RZ, 0xc0, !PT ;  /* 0x0000ffff040a7812 */ /* 0x000fc600078ec0ff */
[----:B------:R-:W-:Y:S02]  /*02b0*/  VIADD R16, R14, 0xefcdab89 ;  /* 0xefcdab890e107836 */ /* 0x000fe40000000000 */
[----:B------:R-:W-:Y:S02]  /*02c0*/  IMAD R0, R13, 0x100, R2 ;  /* 0x000001000d007824 */ /* 0x000fe400078e0202 */
[----:B------:R-:W-:Y:S02]  /*02d0*/  IMAD.U32 R13, R15, 0x10000, RZ ;  /* 0x000100000f0d7824 */ /* 0x000fe400078e00ff */
[----:B------:R-:W-:Y:S01]  /*02e0*/  IMAD R15, R11, 0x10000, R10 ;  /* 0x000100000b0f7824 */ /* 0x000fe200078e020a */
[----:B------:R-:W-:Y:S01]  /*02f0*/  LOP3.LUT R10, R16, 0x77777777, RZ, 0xc0, !PT ;  /* 0x77777777100a7812 */ /* 0x000fe200078ec0ff */
[----:B------:R-:W-:Y:S02]  /*0300*/  IMAD.IADD R0, R0, 0x1, R13 ;  /* 0x0000000100007824 */ /* 0x000fe400078e020d */
[----:B------:R-:W-:Y:S01]  /*0310*/  IMAD R2, R2, 0x1000000, R15 ;  /* 0x0100000002027824 */ /* 0x000fe200078e020f */
[----:B------:R-:W-:-:S02]  /*0320*/  LOP3.LUT R15, R10, 0x98badcfe, RZ, 0x3c, !PT ;  /* 0x98badcfe0a0f7812 */ /* 0x000fc400078e3cff */
[----:B------:R-:W-:Y:S02]  /*0330*/  SHF.R.U32.HI R10, RZ, 0x8, R0 ;  /* 0x00000008ff0a7819 */ /* 0x000fe40000011600 */
[----:B------:R-:W-:Y:S02]  /*0340*/  IADD3 R15, PT, PT, R2, -0x705f434, R15 ;  /* 0xf8fa0bcc020f7810 */ /* 0x000fe40007ffe00f */
[----:B------:R-:W-:Y:S02]  /*0350*/  LOP3.LUT R18, R10, 0xffff, RZ, 0xc0, !PT ;  /* 0x0000ffff0a127812 */ /* 0x000fe400078ec0ff */
[----:B------:R-:W-:-:S03]  /*0360*/  LEA.HI R17, R15, R16, R15, 0xc ;  /* 0x000000100f117211 */ /* 0x000fc600078f600f */
[----:B------:R-:W-:Y:S01]  /*0370*/  IMAD R15, R9, 0x10000, R18 ;  /* 0x00010000090f7824 */ /* 0x000fe200078e0212 */
[----:B------:R-:W-:-:S04]  /*0380*/  LOP3.LUT R18, R17, 0xefcdab89, R16, 0xac, !PT ;  /* 0xefcdab8911127812 */ /* 0x000fc800078eac10 */
[----:B------:R-:W-:-:S04]  /*0390*/  IADD3 R18, PT, PT, R15, 0x3cdb4dd9, R18 ;  /* 0x3cdb4dd90f127810 */ /* 0x000fc80007ffe012 */
[----:B------:R-:W-:-:S04]  /*03a0*/  LEA.HI R18, R18, R17, R18, 0x11 ;  /* 0x0000001112127211 */ /* 0x000fc800078f8812 */
[----:B------:R-:W-:-:S05]  /*03b0*/  LOP3.LUT R16, R16, R18, R17, 0xb8, !PT ;  /* 0x0000001210107212 */ /* 0x000fca00078eb811 */
[----:B------:R-:W-:-:S05]  /*03c0*/  VIADD R19, R16, 0xb18b7a77 ;  /* 0xb18b7a7710137836 */ /* 0x000fca0000000000 */
[----:B------:R-:W-:-:S04]  /*03d0*/  LEA.HI R19, R19, R18, R19, 0x16 ;  /* 0x0000001213137211 */ /* 0x000fc800078fb013 */
[----:B------:R-:W-:-:S04]  /*03e0*/  LOP3.LUT R21, R17, R19, R18, 0xb8, !PT ;  /* 0x0000001311157212 */ /* 0x000fc800078eb812 */
[----:B------:R-:W-:-:S04]  /*03f0*/  IADD3 R14, PT, PT, R14, -0x1ab644c8, R21 ;  /* 0xe549bb380e0e7810 */ /* 0x000fc80007ffe015 */
[----:B------:R-:W-:-:S04]  /*0400*/  LEA.HI R14, R14, R19, R14, 0x7 ;  /* 0x000000130e0e7211 */ /* 0x000fc800078f380e */
[----:B------:R-:W-:-:S04]  /*0410*/  LOP3.LUT R16, R18, R14, R19, 0xb8, !PT ;  /* 0x0000000e12107212 */ /* 0x000fc800078eb813 */
[----:B------:R-:W-:-:S04]  /*0420*/  IADD3 R17, PT, PT, R17, 0x4787c62a, R16 ;  /* 0x4787c62a11117810 */ /* 0x000fc80007ffe010 */
[----:B------:R-:W-:-:S04]  /*0430*/  LEA.HI R17, R17, R14, R17, 0xc ;  /* 0x0000000e11117211 */ /* 0x000fc800078f6011 */
[----:B------:R-:W-:-:S04]  /*0440*/  LOP3.LUT R21, R19, R17, R14, 0xb8, !PT ;  /* 0x0000001113157212 */ /* 0x000fc800078eb80e */
[----:B------:R-:W-:-:S04]  /*0450*/  IADD3 R18, PT, PT, R18, -0x57cfb9ed, R21 ;  /* 0xa830461312127810 */ /* 0x000fc80007ffe015 */
        /* <DEDUP_REMOVED lines=29> */
[----:B------:R-:W-:-:S05]  /*0630*/  IADD3 R21, PT, PT, R21, R2, R14 ;  /* 0x0000000215157210 */ /* 0x000fca0007ffe00e */
        /* <DEDUP_REMOVED lines=40> */
[----:B------:R-:W-:-:S05]  /*08c0*/  IADD3 R16, PT, PT, R16, R15, R17 ;  /* 0x0000000f10107210 */ /* 0x000fca0007ffe011 */
[----:B------:R-:W-:-:S05]  /*08d0*/  VIADD R17, R16, 0x7cefa3f8 ;  /* 0x7cefa3f810117836 */ /* 0x000fca0000000000 */
        /* <DEDUP_REMOVED lines=85> */
[----:B------:R-:W-:Y:S02]  /*0e30*/  IADD3 R19, PT, PT, R19, 0x6fa87e4f, R16 ;  /* 0x6fa87e4f13137810 */ /* 0x000fe40007ffe010 */
[----:B------:R-:W0:Y:S02]  /*0e40*/  LDC R16, c[0x0][0x388] ;  /* 0x0000e200ff107b82 */ /* 0x000e240000000800 */
        /* <DEDUP_REMOVED lines=13> */
[----:B------:R-:W-:Y:S02]  /*0f20*/  LOP3.LUT R2, R14, R17, R20, 0x2d, !PT ;  /* 0x000000110e027212 */ /* 0x000fe400078e2d14 */
[----:B0-----:R-:W-:Y:S02]  /*0f30*/  ISETP.GE.AND P0, PT, R16, 0x1, PT ;  /* 0x000000011000780c */ /* 0x001fe40003f06270 */
[----:B------:R-:W-:-:S04]  /*0f40*/  IADD3 R2, PT, PT, R3, -0x42c50dcb, R2 ;  /* 0xbd3af23503027810 */ /* 0x000fc80007ffe002 */
[----:B------:R-:W-:-:S04]  /*0f50*/  LEA.HI R18, R2, R17, R2, 0xa ;  /* 0x0000001102127211 */ /* 0x000fc800078f5002 */
[----:B------:R-:W-:-:S04]  /*0f60*/  LOP3.LUT R2, R17, R18, R14, 0x2d, !PT ;  /* 0x0000001211027212 */ /* 0x000fc800078e2d0e */
[----:B------:R-:W-:-:S05]  /*0f70*/  IADD3 R2, PT, PT, R2, R15, R20 ;  /* 0x0000000f02027210 */ /* 0x000fca0007ffe014 */
[----:B------:R-:W-:Y:S01]  /*0f80*/  VIADD R15, R2, 0xaad7d2bb ;  /* 0xaad7d2bb020f7836 */ /* 0x000fe20000000000 */
[----:B------:R-:W-:Y:S06]  /*0f90*/  @!P0 EXIT ;  /* 0x000000000000894d */ /* 0x000fec0003800000 */
[----:B------:R-:W0:Y:S01]  /*0fa0*/  LDC.64 R2, c[0x0][0x380] ;  /* 0x0000e000ff027b82 */ /* 0x000e220000000a00 */
[----:B------:R-:W-:Y:S01]  /*0fb0*/  LEA.HI R23, R15, R18, R15, 0xf ;  /* 0x000000120f177211 */ /* 0x000fe200078f780f */
[----:B------:R-:W-:Y:S01]  /*0fc0*/  BSSY.RECONVERGENT B0, `(.L_x_0) ;  /* 0x0000039000007945 */ /* 0x000fe20003800200 */
[----:B------:R-:W-:Y:S01]  /*0fd0*/  VIADD R16, R16, 0xffffffff ;  /* 0xffffffff10107836 */ /* 0x000fe20000000000 */
[----:B------:R-:W-:Y:S01]  /*0fe0*/  SHF.R.U32.HI R19, RZ, 0x10, R13 ;  /* 0x00000010ff137819 */ /* 0x000fe2000001160d */
[----:B------:R-:W-:Y:S01]  /*0ff0*/  IMAD.MOV.U32 R27, RZ, RZ, RZ ;  /* 0x000000ffff1b7224 */ /* 0x000fe200078e00ff */
[C---:B------:R-:W-:Y:S01]  /*1000*/  LOP3.LUT R15, R18.reuse, R23, R17, 0x2d, !PT ;  /* 0x00000017120f7212 */ /* 0x040fe200078e2d11 */
[----:B------:R-:W-:Y:S02]  /*1010*/  VIADD R17, R17, 0x67452301 ;  /* 0x6745230111117836 */ /* 0x000fe40000000000 */
[----:B------:R-:W-:Y:S01]  /*1020*/  VIADD R21, R18, 0x10325476 ;  /* 0x1032547612157836 */ /* 0x000fe20000000000 */
[----:B------:R-:W-:-:S02]  /*1030*/  IADD3 R14, PT, PT, R14, -0x14792c6f, R15 ;  /* 0xeb86d3910e0e7810 */ /* 0x000fc40007ffe00f */
[----:B------:R-:W-:Y:S02]  /*1040*/  SHF.R.U32.HI R15, RZ, 0x10, R12 ;  /* 0x00000010ff0f7819 */ /* 0x000fe4000001160c */
[----:B------:R-:W-:Y:S01]  /*1050*/  LEA.HI R25, R14, R23, R14, 0x15 ;  /* 0x000000170e197211 */ /* 0x000fe200078fa80e */
[----:B------:R-:W-:-:S04]  /*1060*/  VIADD R23, R23, 0x98badcfe ;  /* 0x98badcfe17177836 */ /* 0x000fc80000000000 */
[----:B------:R-:W-:-:S07]  /*1070*/  VIADD R25, R25, 0xefcdab89 ;  /* 0xefcdab8919197836 */ /* 0x000fce0000000000 */
.L_x_7:
[----:B------:R-:W-:-:S04]  /*1080*/  IMAD.MOV.U32 R14, RZ, RZ, R16 ;  /* 0x000000ffff0e7224 */ /* 0x000fc800078e0010 */
[----:B------:R-:W-:-:S05]  /*1090*/  IMAD.IADD R12, R27, 0x1, R14 ;  /* 0x000000011b0c7824 */ /* 0x000fca00078e020e */
[----:B------:R-:W-:-:S05]  /*10a0*/  SHF.R.U32.HI R29, RZ, 0x1, R12 ;  /* 0x00000001ff1d7819 */ /* 0x000fca000001160c */
[----:B0-----:R-:W-:-:S05]  /*10b0*/  IMAD.WIDE.U32 R12, R29, 0x58, R2 ;  /* 0x000000581d0c7825 */ /* 0x001fca00078e0002 */
[----:B------:R-:W2:Y:S01]  /*10c0*/  LDG.E R18, desc[UR4][R12.64+0x48] ;  /* 0x000048040c127981 */ /* 0x000ea2000c1e1900 */
[----:B------:R-:W-:Y:S01]  /*10d0*/  BSSY.RELIABLE B1, `(.L_x_1) ;  /* 0x000000d000017945 */ /* 0x000fe20003800100 */
[----:B--2---:R-:W-:-:S13]  /*10e0*/  ISETP.NE.AND P1, PT, R18, R17, PT ;  /* 0x000000111200720c */ /* 0x004fda0003f25270 */
[----:B------:R-:W-:Y:S05]  /*10f0*/  @P1 BRA `(.L_x_2) ;  /* 0x0000000000281947 */ /* 0x000fea0003800000 */
[----:B------:R-:W2:Y:S02]  /*1100*/  LDG.E R16, desc[UR4][R12.64+0x4c] ;  /* 0x00004c040c107981 */ /* 0x000ea4000c1e1900 */
[----:B--2---:R-:W-:-:S13]  /*1110*/  ISETP.NE.AND P0, PT, R16, R25, PT ;  /* 0x000000191000720c */ /* 0x004fda0003f05270 */
[----:B------:R-:W-:Y:S05]  /*1120*/  @P0 BRA `(.L_x_2) ;  /* 0x00000000001c0947 */ /* 0x000fea0003800000 */
[----:B------:R-:W2:Y:S02]  /*1130*/  LDG.E R16, desc[UR4][R12.64+0x50] ;  /* 0x000050040c107981 */ /* 0x000ea4000c1e1900 */
[----:B--2---:R-:W-:-:S13]  /*1140*/  ISETP.NE.AND P0, PT, R16, R23, PT ;  /* 0x000000171000720c */ /* 0x004fda0003f05270 */
[----:B------:R-:W-:Y:S05]  /*1150*/  @P0 BRA `(.L_x_2) ;  /* 0x0000000000100947 */ /* 0x000fea0003800000 */
[----:B------:R-:W2:Y:S02]  /*1160*/  LDG.E R16, desc[UR4][R12.64+0x54] ;  /* 0x000054040c107981 */ /* 0x000ea4000c1e1900 */
[----:B--2---:R-:W-:-:S13]  /*1170*/  ISETP.NE.AND P0, PT, R16, R21, PT ;  /* 0x000000151000720c */ /* 0x004fda0003f05270 */
[----:B------:R-:W-:Y:S05]  /*1180*/  @!P0 BREAK.RELIABLE B1 ;  /* 0x0000000000018942 */ /* 0x000fea0003800100 */
[----:B------:R-:W-:Y:S05]  /*1190*/  @!P0 BRA `(.L_x_3) ;  /* 0x00000000006c8947 */ /* 0x000fea0003800000 */
.L_x_2:
[----:B------:R-:W-:Y:S05]  /*11a0*/  BSYNC.RELIABLE B1 ;  /* 0x0000000000017941 */ /* 0x000fea0003800100 */
.L_x_1:
[----:B------:R-:W-:Y:S01]  /*11b0*/  ISETP.GE.U32.AND P2, PT, R18, R17, PT ;  /* 0x000000111200720c */ /* 0x000fe20003f46070 */
[----:B------:R-:W-:Y:S01]  /*11c0*/  BSSY.RECONVERGENT B1, `(.L_x_4) ;  /* 0x0000012000017945 */ /* 0x000fe20003800200 */
[----:B------:R-:W-:-:S11]  /*11d0*/  PLOP3.LUT P0, PT, PT, PT, PT, 0x8, 0x80 ;  /* 0x000000000080781c */ /* 0x000fd60003f0e170 */
[----:B------:R-:W-:Y:S05]  /*11e0*/  @!P2 BRA `(.L_x_5) ;  /* 0x00000000003ca947 */ /* 0x000fea0003800000 */
[----:B------:R-:W-:Y:S05]  /*11f0*/  @P1 BRA `(.L_x_6) ;  /* 0x0000000000341947 */ /* 0x000fea0003800000 */
[----:B------:R-:W2:Y:S02]  /*1200*/  LDG.E R16, desc[UR4][R12.64+0x4c] ;  /* 0x00004c040c107981 */ /* 0x000ea4000c1e1900 */
[----:B--2---:R-:W-:-:S13]  /*1210*/  ISETP.GE.U32.AND P1, PT, R16, R25, PT ;  /* 0x000000191000720c */ /* 0x004fda0003f26070 */
[----:B------:R-:W-:Y:S05]  /*1220*/  @!P1 BRA `(.L_x_5) ;  /* 0x00000000002c9947 */ /* 0x000fea0003800000 */
[----:B------:R-:W-:-:S13]  /*1230*/  ISETP.NE.AND P1, PT, R16, R25, PT ;  /* 0x000000191000720c */ /* 0x000fda0003f25270 */
        /* <DEDUP_REMOVED lines=9> */
.L_x_6:
[----:B------:R-:W-:-:S13]  /*12d0*/  PLOP3.LUT P0, PT, PT, PT, PT, 0x80, 0x8 ;  /* 0x000000000008781c */ /* 0x000fda0003f0f070 */
.L_x_5:
[----:B------:R-:W-:Y:S05]  /*12e0*/  BSYNC.RECONVERGENT B1 ;  /* 0x0000000000017941 */ /* 0x000fea0003800200 */
.L_x_4:
[C---:B------:R-:W-:Y:S02]  /*12f0*/  @!P0 VIADD R27, R29.reuse, 0x1 ;  /* 0x000000011d1b8836 */ /* 0x040fe40000000000 */
[----:B------:R-:W-:-:S05]  /*1300*/  @P0 VIADD R14, R29, 0xffffffff ;  /* 0xffffffff1d0e0836 */ /* 0x000fca0000000000 */
[----:B------:R-:W-:-:S13]  /*1310*/  ISETP.GT.AND P0, PT, R27, R14, PT ;  /* 0x0000000e1b00720c */ /* 0x000fda0003f04270 */
[----:B------:R-:W-:Y:S05]  /*1320*/  @P0 EXIT ;  /* 0x000000000000094d */ /* 0x000fea0003800000 */
[----:B------:R-:W-:Y:S01]  /*1330*/  IMAD.MOV.U32 R16, RZ, RZ, R14 ;  /* 0x000000ffff107224 */ /* 0x000fe200078e000e */
[----:B------:R-:W-:Y:S06]  /*1340*/  BRA `(.L_x_7) ;  /* 0xfffffffc004c7947 */ /* 0x000fec000383ffff */
.L_x_3:
[----:B------:R-:W-:Y:S05]  /*1350*/  BSYNC.RECONVERGENT B0 ;  /* 0x0000000000007941 */ /* 0x000fea0003800200 */
.L_x_0:
[----:B------:R-:W-:Y:S05]  /*1360*/  WARPSYNC.ALL ;  /* 0x0000000000007948 */ /* 0x000fea0003800000 */
[----:B------:R-:W-:Y:S01]  /*1370*/  UMOV UR6, 0x3340 ;  /* 0x0000334000067882 */ /* 0x000fe20000000000 */
[----:B------:R-:W-:Y:S01]  /*1380*/  PRMT R0, R11, 0x3340, R0 ;  /* 0x000033400b007816 */ /* 0x000fe20000000000 */
[----:B------:R-:W-:Y:S01]  /*1390*/  IMAD.U32 R2, RZ, RZ, UR6 ;  /* 0x00000006ff027e24 */ /* 0x000fe2000f8e00ff */
[----:B------:R-:W-:Y:S01]  /*13a0*/  PRMT R15, R4, 0x3340, R15 ;  /* 0x00003340040f7816 */ /* 0x000fe2000000000f */
[----:B------:R-:W-:Y:S01]  /*13b0*/  IMAD.MOV.U32 R3, RZ, RZ, 0x58 ;  /* 0x00000058ff037424 */ /* 0x000fe200078e00ff */
[----:B------:R-:W-:Y:S01]  /*13c0*/  PRMT R5, R8, 0x3340, R5 ;  /* 0x0000334008057816 */ /* 0x000fe20000000005 */
[----:B------:R-:W-:Y:S01]  /*13d0*/  STG.E desc[UR4][R12.64+0x48], R17 ;  /* 0x000048110c007986 */ /* 0x000fe2000c101904 */
[----:B------:R-:W-:-:S02]  /*13e0*/  PRMT R15, R15, 0x5410, R0 ;  /* 0x000054100f0f7816 */ /* 0x000fc40000000000 */
[----:B------:R-:W-:Y:S01]  /*13f0*/  PRMT R6, R6, 0x3340, R7 ;  /* 0x0000334006067816 */ /* 0x000fe20000000007 */
[----:B------:R-:W-:Y:S01]  /*1400*/  STG.E desc[UR4][R12.64+0x4c], R25 ;  /* 0x00004c190c007986 */ /* 0x000fe2000c101904 */
[----:B------:R-:W-:Y:S02]  /*1410*/  PRMT R19, R10, 0x3340, R19 ;  /* 0x000033400a137816 */ /* 0x000fe40000000013 */
[----:B------:R-:W-:Y:S01]  /*1420*/  PRMT R0, R9, R2, 0xff80 ;  /* 0x0000ff8009007416 */ /* 0x000fe20000000002 */
[----:B------:R-:W-:Y:S01]  /*1430*/  STG.E desc[UR4][R12.64+0x50], R23 ;  /* 0x000050170c007986 */ /* 0x000fe2000c101904 */
[----:B------:R-:W-:Y:S02]  /*1440*/  PRMT R5, R6, 0x5410, R5 ;  /* 0x0000541006057816 */ /* 0x000fe40000000005 */
[----:B------:R-:W-:Y:S01]  /*1450*/  PRMT R19, R19, 0x5410, R0 ;  /* 0x0000541013137816 */ /* 0x000fe20000000000 */
[----:B------:R-:W-:Y:S04]  /*1460*/  STG.E desc[UR4][R12.64+0x54], R21 ;  /* 0x000054150c007986 */ /* 0x000fe8000c101904 */
[----:B------:R-:W-:Y:S04]  /*1470*/  STG.E desc[UR4][R12.64+0x40], R3 ;  /* 0x000040030c007986 */ /* 0x000fe8000c101904 */
[----:B------:R-:W-:Y:S04]  /*1480*/  STG.E desc[UR4][R12.64+0x8], R5 ;  /* 0x000008050c007986 */ /* 0x000fe8000c101904 */
[----:B------:R-:W-:Y:S04]  /*1490*/  STG.E desc[UR4][R12.64+0xc], R15 ;  /* 0x00000c0f0c007986 */ /* 0x000fe8000c101904 */
[----:B------:R-:W-:Y:S04]  /*14a0*/  STG.E desc[UR4][R12.64+0x14], RZ ;  /* 0x000014ff0c007986 */ /* 0x000fe8000c101904 */
        /* <DEDUP_REMOVED lines=11> */
[----:B------:R-:W-:Y:S01]  /*1560*/  STG.E desc[UR4][R12.64+0x10], R19 ;  /* 0x000010130c007986 */ /* 0x000fe2000c101904 */
[----:B------:R-:W-:Y:S05]  /*1570*/  EXIT ;  /* 0x000000000000794d */ /* 0x000fea0003800000 */
.L_x_8:
[----:B------:R-:W-:-:S00]  /*1580*/  BRA `(.L_x_8) ;  /* 0xfffffffc00fc7947 */ /* 0x000fc0000383ffff */
[----:B------:R-:W-:-:S00]  /*1590*/  NOP ;  /* 0x0000000000007918 */ /* 0x000fc00000000000 */
        /* <DEDUP_REMOVED lines=14> */
.L_x_9:


//--------------------- .nv.shared.reserved.0     --------------------------
	.section	.nv.shared.reserved.0,"aw",@nobits
	.weak		__nv_reservedSMEM_offset_0_alias
	.size		__nv_reservedSMEM_offset_0_alias, 0, 64
	.other		__nv_reservedSMEM_offset_0_alias,@"STO_CUDA_RESERVED_SHARED STV_DEFAULT"
__nv_reservedSMEM_offset_0_alias:
	.zero		0
	.zero		64


//--------------------- .nv.constant0._Z7computeP16SortedMobileHashihhhPc --------------------------
	.section	.nv.constant0._Z7computeP16SortedMobileHashihhhPc,"a",@progbits
	.sectionflags	@""
	.align	4
.nv.constant0._Z7computeP16SortedMobileHashihhhPc:
	.zero		920


//--------------------- SYMBOLS --------------------------

	.type		.nv.reservedSmem.offset0,@object
	.size		.nv.reservedSmem.offset0,0x4
